	.headerflags	@"EF_CUDA_TEXMODE_UNIFIED EF_CUDA_64BIT_ADDRESS EF_CUDA_ACCELERATORS EF_CUDA_SM90 EF_CUDA_VIRTUAL_SM(EF_CUDA_SM90)"
	.elftype	@"ET_EXEC"


//--------------------- .nv.info                  --------------------------
	.section	.nv.info,"",@"SHT_CUDA_INFO"
	.align	4


	//----- nvinfo : EIATTR_REGCOUNT
	.align		4
        /*0000*/ 	.byte	0x04, 0x2f
        /*0002*/ 	.short	(.L_1 - .L_0)
	.align		4
.L_0:
        /*0004*/ 	.word	index@(triton_poi_fused_convolution_sigmoid_11)
        /*0008*/ 	.word	0x00000010


	//----- nvinfo : EIATTR_MIN_STACK_SIZE
	.align		4
.L_1:
        /*000c*/ 	.byte	0x04, 0x12
        /*000e*/ 	.short	(.L_3 - .L_2)
	.align		4
.L_2:
        /*0010*/ 	.word	index@(triton_poi_fused_convolution_sigmoid_11)
        /*0014*/ 	.word	0x00000000


	//----- nvinfo : EIATTR_FRAME_SIZE
	.align		4
.L_3:
        /*0018*/ 	.byte	0x04, 0x11
        /*001a*/ 	.short	(.L_5 - .L_4)
	.align		4
.L_4:
        /*001c*/ 	.word	index@(triton_poi_fused_convolution_sigmoid_11)
        /*0020*/ 	.word	0x00000000


	//----- nvinfo : EIATTR_MIN_STACK_SIZE
	.align		4
.L_5:
        /*0024*/ 	.byte	0x04, 0x12
        /*0026*/ 	.short	(.L_7 - .L_6)
	.align		4
.L_6:
        /*0028*/ 	.word	index@(triton_poi_fused_convolution_sigmoid_11)
        /*002c*/ 	.word	0x00000000
.L_7:


//--------------------- .nv.info.triton_poi_fused_convolution_sigmoid_11 --------------------------
	.section	.nv.info.triton_poi_fused_convolution_sigmoid_11,"",@"SHT_CUDA_INFO"
	.sectionflags	@""
	.align	4


	//----- nvinfo : EIATTR_CUDA_API_VERSION
	.align		4
        /*0000*/ 	.byte	0x04, 0x37
        /*0002*/ 	.short	(.L_9 - .L_8)
.L_8:
        /*0004*/ 	.word	0x0000007c


	//----- nvinfo : EIATTR_KPARAM_INFO
	.align		4
.L_9:
        /*0008*/ 	.byte	0x04, 0x17
        /*000a*/ 	.short	(.L_11 - .L_10)
.L_10:
        /*000c*/ 	.word	0x00000000
        /*0010*/ 	.short	0x0004
        /*0012*/ 	.short	0x001c
        /*0014*/ 	.byte	0x00, 0xf0, 0x11, 0x00


	//----- nvinfo : EIATTR_KPARAM_INFO
	.align		4
.L_11:
        /*0018*/ 	.byte	0x04, 0x17
        /*001a*/ 	.short	(.L_13 - .L_12)
.L_12:
        /*001c*/ 	.word	0x00000000
        /*0020*/ 	.short	0x0003
        /*0022*/ 	.short	0x0018
        /*0024*/ 	.byte	0x00, 0xf0, 0x11, 0x00


	//----- nvinfo : EIATTR_KPARAM_INFO
	.align		4
.L_13:
        /*0028*/ 	.byte	0x04, 0x17
        /*002a*/ 	.short	(.L_15 - .L_14)
.L_14:
        /*002c*/ 	.word	0x00000000
        /*0030*/ 	.short	0x0002
        /*0032*/ 	.short	0x0010
        /*0034*/ 	.byte	0x00, 0xf4, 0x21, 0x00


	//----- nvinfo : EIATTR_KPARAM_INFO
	.align		4
.L_15:
        /*0038*/ 	.byte	0x04, 0x17
        /*003a*/ 	.short	(.L_17 - .L_16)
.L_16:
        /*003c*/ 	.word	0x00000000
        /*0040*/ 	.short	0x0001
        /*0042*/ 	.short	0x0008
        /*0044*/ 	.byte	0x00, 0xf4, 0x21, 0x00


	//----- nvinfo : EIATTR_KPARAM_INFO
	.align		4
.L_17:
        /*0048*/ 	.byte	0x04, 0x17
        /*004a*/ 	.short	(.L_19 - .L_18)
.L_18:
        /*004c*/ 	.word	0x00000000
        /*0050*/ 	.short	0x0000
        /*0052*/ 	.short	0x0000
        /*0054*/ 	.byte	0x00, 0xf4, 0x21, 0x00


	//----- nvinfo : EIATTR_SPARSE_MMA_MASK
	.align		4
.L_19:
        /*0058*/ 	.byte	0x03, 0x50
        /*005a*/ 	.short	0x0000


	//----- nvinfo : EIATTR_MAXREG_COUNT
	.align		4
        /*005c*/ 	.byte	0x03, 0x1b
        /*005e*/ 	.short	0x00ff


	//----- nvinfo : EIATTR_EXIT_INSTR_OFFSETS
	.align		4
        /*0060*/ 	.byte	0x04, 0x1c
        /*0062*/ 	.short	(.L_21 - .L_20)


	//   ....[0]....
.L_20:
        /*0064*/ 	.word	0x000003e0


	//   ....[1]....
        /*0068*/ 	.word	0x00000400


	//----- nvinfo : EIATTR_REQNTID
	.align		4
.L_21:
        /*006c*/ 	.byte	0x04, 0x10
        /*006e*/ 	.short	(.L_23 - .L_22)
.L_22:
        /*0070*/ 	.word	0x00000080
        /*0074*/ 	.word	0x00000001
        /*0078*/ 	.word	0x00000001


	//----- nvinfo : EIATTR_CBANK_PARAM_SIZE
	.align		4
.L_23:
        /*007c*/ 	.byte	0x03, 0x19
        /*007e*/ 	.short	0x0020


	//----- nvinfo : EIATTR_PARAM_CBANK
	.align		4
        /*0080*/ 	.byte	0x04, 0x0a
        /*0082*/ 	.short	(.L_25 - .L_24)
	.align		4
.L_24:
        /*0084*/ 	.word	index@(.nv.constant0.triton_poi_fused_convolution_sigmoid_11)
        /*0088*/ 	.short	0x0210
        /*008a*/ 	.short	0x0020


	//----- nvinfo : EIATTR_SW_WAR
	.align		4
.L_25:
        /*008c*/ 	.byte	0x04, 0x36
        /*008e*/ 	.short	(.L_27 - .L_26)
.L_26:
        /*0090*/ 	.word	0x00000008
.L_27:


//--------------------- .nv.callgraph             --------------------------
	.section	.nv.callgraph,"",@"SHT_CUDA_CALLGRAPH"
	.align	4
	.sectionentsize	8
	.align		4
        /*0000*/ 	.word	0x00000000
	.align		4
        /*0004*/ 	.word	0xffffffff
	.align		4
        /*0008*/ 	.word	0x00000000
	.align		4
        /*000c*/ 	.word	0xfffffffe
	.align		4
        /*0010*/ 	.word	0x00000000
	.align		4
        /*0014*/ 	.word	0xfffffffd
	.align		4
        /*0018*/ 	.word	0x00000000
	.align		4
        /*001c*/ 	.word	0xfffffffc


//--------------------- .text.triton_poi_fused_convolution_sigmoid_11 --------------------------
	.section	.text.triton_poi_fused_convolution_sigmoid_11,"ax",@progbits
	.align	128
        .global         triton_poi_fused_convolution_sigmoid_11
        .type           triton_poi_fused_convolution_sigmoid_11,@function
        .size           triton_poi_fused_convolution_sigmoid_11,(.L_x_1 - triton_poi_fused_convolution_sigmoid_11)
        .other          triton_poi_fused_convolution_sigmoid_11,@"STO_CUDA_ENTRY STV_DEFAULT"
triton_poi_fused_convolution_sigmoid_11:
.text.triton_poi_fused_convolution_sigmoid_11:
[----:B------:R-:W0:Y:S02]  /*0000*/  LDC R1, c[0x0][0x28] ;  /* 0x00000a00ff017b82 */ /* 0x000e240000000800 */
[----:B------:R-:W1:Y:S01]  /*0010*/  S2R R4, SR_TID.X ;  /* 0x0000000000047919 */ /* 0x000e620000002100 */
[----:B------:R-:W2:Y:S01]  /*0020*/  S2UR UR4, SR_CTAID.Y ;  /* 0x00000000000479c3 */ /* 0x000ea20000002600 */
[----:B------:R-:W-:Y:S01]  /*0030*/  MOV R13, RZ ;  /* 0x000000ff000d7202 */ /* 0x000fe20000000f00 */
[----:B------:R-:W3:Y:S06]  /*0040*/  S2R R5, SR_CTAID.X ;  /* 0x0000000000057919 */ /* 0x000eec0000002500 */
[----:B------:R-:W4:Y:S08]  /*0050*/  LDC.64 R8, c[0x0][0x218] ;  /* 0x00008600ff087b82 */ /* 0x000f300000000a00 */
[----:B------:R-:W5:Y:S01]  /*0060*/  LDC.64 R2, c[0x0][0x210] ;  /* 0x00008400ff027b82 */ /* 0x000f620000000a00 */
[----:B--2---:R-:W-:Y:S01]  /*0070*/  USHF.L.U32 UR4, UR4, 0x4, URZ ;  /* 0x0000000404047899 */ /* 0x004fe2000800063f */
[----:B-1----:R-:W-:-:S02]  /*0080*/  SHF.R.U32.HI R0, RZ, 0x3, R4 ;  /* 0x00000003ff007819 */ /* 0x002fc40000011604 */
[----:B------:R-:W-:Y:S02]  /*0090*/  SHF.L.U32 R4, R4, 0x1, RZ ;  /* 0x0000000104047819 */ /* 0x000fe400000006ff */
[----:B------:R-:W-:Y:S02]  /*00a0*/  SGXT.U32 R0, R0, 0x4 ;  /* 0x000000040000781a */ /* 0x000fe40000000000 */
[----:B------:R-:W-:Y:S02]  /*00b0*/  LOP3.LUT R4, R4, 0xe, RZ, 0xc0, !PT ;  /* 0x0000000e04047812 */ /* 0x000fe400078ec0ff */
[----:B------:R-:W-:Y:S01]  /*00c0*/  LOP3.LUT R0, R0, UR4, RZ, 0xfc, !PT ;  /* 0x0000000400007c12 */ /* 0x000fe2000f8efcff */
[----:B------:R-:W-:Y:S01]  /*00d0*/  HFMA2.MMA R10, -RZ, RZ, 0, 0 ;  /* 0x00000000ff0a7435 */ /* 0x000fe200000001ff */
[----:B---3--:R-:W-:Y:S01]  /*00e0*/  LEA R5, R5, R4, 0x4 ;  /* 0x0000000405057211 */ /* 0x008fe200078e20ff */
[----:B------:R-:W-:Y:S01]  /*00f0*/  ULDC.64 UR4, c[0x0][0x208] ;  /* 0x0000820000047ab9 */ /* 0x000fe20000000a00 */
[C---:B------:R-:W-:Y:S01]  /*0100*/  ISETP.GE.AND P1, PT, R0.reuse, 0xc, PT ;  /* 0x0000000c0000780c */ /* 0x040fe20003f26270 */
[----:B------:R-:W-:Y:S01]  /*0110*/  IMAD.HI R6, R0, 0x55555556, RZ ;  /* 0x5555555600067827 */ /* 0x000fe200078e02ff */
[----:B------:R-:W-:-:S04]  /*0120*/  ISETP.GE.AND P0, PT, R5, 0x790, PT ;  /* 0x000007900500780c */ /* 0x000fc80003f06270 */
[----:B------:R-:W-:Y:S02]  /*0130*/  LEA.HI R7, R6, R6, RZ, 0x1 ;  /* 0x0000000606077211 */ /* 0x000fe400078f08ff */
[----:B------:R-:W-:-:S03]  /*0140*/  ISETP.LT.AND P0, PT, R0, 0xc, !P0 ;  /* 0x0000000c0000780c */ /* 0x000fc60004701270 */
[----:B------:R-:W-:-:S04]  /*0150*/  IMAD R4, R7, -0x3, R0 ;  /* 0xfffffffd07047824 */ /* 0x000fc800078e0200 */
[----:B------:R-:W-:Y:S02]  /*0160*/  IMAD R6, R7, 0x16b0, R4 ;  /* 0x000016b007067824 */ /* 0x000fe400078e0204 */
[----:B----4-:R-:W-:Y:S01]  /*0170*/  IMAD.WIDE R8, R4, 0x4, R8 ;  /* 0x0000000404087825 */ /* 0x010fe200078e0208 */
[----:B------:R-:W-:-:S03]  /*0180*/  HFMA2.MMA R4, -RZ, RZ, 0, 0 ;  /* 0x00000000ff047435 */ /* 0x000fc600000001ff */
[----:B------:R-:W-:Y:S01]  /*0190*/  IMAD R11, R5, 0x3, R6 ;  /* 0x00000003050b7824 */ /* 0x000fe200078e0206 */
[----:B------:R1:W2:Y:S03]  /*01a0*/  @!P1 LDG.E.EL R13, desc[UR4][R8.64] ;  /* 0x00000004080d9981 */ /* 0x0002a6000c2e1900 */
[----:B-----5:R-:W-:Y:S01]  /*01b0*/  IMAD.WIDE R6, R11, 0x4, R2 ;  /* 0x000000040b067825 */ /* 0x020fe200078e0202 */
[----:B------:R-:W-:-:S04]  /*01c0*/  IADD3 R11, R11, 0x3, RZ ;  /* 0x000000030b0b7810 */ /* 0x000fc80007ffe0ff */
[----:B------:R-:W2:Y:S01]  /*01d0*/  @P0 LDG.E.EL R4, desc[UR4][R6.64] ;  /* 0x0000000406040981 */ /* 0x000ea2000c2e1900 */
[----:B------:R-:W-:-:S05]  /*01e0*/  IMAD.WIDE R2, R11, 0x4, R2 ;  /* 0x000000040b027825 */ /* 0x000fca00078e0202 */
[----:B------:R-:W3:Y:S01]  /*01f0*/  @P0 LDG.E.EL R10, desc[UR4][R2.64] ;  /* 0x00000004020a0981 */ /* 0x000ee2000c2e1900 */
[----:B-1----:R-:W-:Y:S02]  /*0200*/  IMAD R9, R0, 0x790, R5 ;  /* 0x0000079000097824 */ /* 0x002fe400078e0205 */
[C---:B--2---:R-:W-:Y:S01]  /*0210*/  FADD R4, R13.reuse, R4 ;  /* 0x000000040d047221 */ /* 0x044fe20000000000 */
[----:B---3--:R-:W-:-:S03]  /*0220*/  FADD R10, R13, R10 ;  /* 0x0000000a0d0a7221 */ /* 0x008fc60000000000 */
[----:B------:R-:W-:Y:S01]  /*0230*/  FADD R4, RZ, -R4 ;  /* 0x80000004ff047221 */ /* 0x000fe20000000000 */
[----:B------:R-:W-:-:S03]  /*0240*/  FADD R10, RZ, -R10 ;  /* 0x8000000aff0a7221 */ /* 0x000fc60000000000 */
[----:B------:R-:W-:Y:S01]  /*0250*/  FMUL R4, R4, 1.4426950216293334961 ;  /* 0x3fb8aa3b04047820 */ /* 0x000fe20000400000 */
[----:B------:R-:W-:-:S04]  /*0260*/  FMUL R10, R10, 1.4426950216293334961 ;  /* 0x3fb8aa3b0a0a7820 */ /* 0x000fc80000400000 */
[----:B------:R-:W-:Y:S02]  /*0270*/  FSETP.GEU.AND P1, PT, R4, -126, PT ;  /* 0xc2fc00000400780b */ /* 0x000fe40003f2e000 */
[----:B------:R-:W-:-:S11]  /*0280*/  FSETP.GEU.AND P2, PT, R10, -126, PT ;  /* 0xc2fc00000a00780b */ /* 0x000fd60003f4e000 */
[----:B------:R-:W-:Y:S02]  /*0290*/  @!P1 FMUL R4, R4, 0.5 ;  /* 0x3f00000004049820 */ /* 0x000fe40000400000 */
[----:B------:R-:W-:Y:S02]  /*02a0*/  @!P2 FMUL R10, R10, 0.5 ;  /* 0x3f0000000a0aa820 */ /* 0x000fe40000400000 */
[----:B------:R-:W1:Y:S08]  /*02b0*/  MUFU.EX2 R6, R4 ;  /* 0x0000000400067308 */ /* 0x000e700000000800 */
[----:B------:R-:W2:Y:S01]  /*02c0*/  MUFU.EX2 R2, R10 ;  /* 0x0000000a00027308 */ /* 0x000ea20000000800 */
[----:B-1----:R-:W-:-:S04]  /*02d0*/  @!P1 FMUL R6, R6, R6 ;  /* 0x0000000606069220 */ /* 0x002fc80000400000 */
[----:B------:R-:W-:Y:S01]  /*02e0*/  FADD R6, R6, 1 ;  /* 0x3f80000006067421 */ /* 0x000fe20000000000 */
[----:B--2---:R-:W-:-:S04]  /*02f0*/  @!P2 FMUL R2, R2, R2 ;  /* 0x000000020202a220 */ /* 0x004fc80000400000 */
[----:B------:R-:W-:Y:S01]  /*0300*/  FADD R7, R2, 1 ;  /* 0x3f80000002077421 */ /* 0x000fe20000000000 */
[----:B------:R-:W-:Y:S01]  /*0310*/  FSETP.GT.AND P1, PT, R6, 8.50705917302346158658e+37, PT ;  /* 0x7e8000000600780b */ /* 0x000fe20003f24000 */
[----:B------:R-:W1:Y:S03]  /*0320*/  LDC.64 R2, c[0x0][0x220] ;  /* 0x00008800ff027b82 */ /* 0x000e660000000a00 */
[----:B------:R-:W-:-:S09]  /*0330*/  FSETP.GT.AND P2, PT, R7, 8.50705917302346158658e+37, PT ;  /* 0x7e8000000700780b */ /* 0x000fd20003f44000 */
[----:B------:R-:W-:-:S04]  /*0340*/  @P1 FMUL R6, R6, 0.25 ;  /* 0x3e80000006061820 */ /* 0x000fc80000400000 */
[----:B------:R-:W-:Y:S02]  /*0350*/  @P2 FMUL R7, R7, 0.25 ;  /* 0x3e80000007072820 */ /* 0x000fe40000400000 */
[----:B------:R-:W2:Y:S01]  /*0360*/  MUFU.RCP R6, R6 ;  /* 0x0000000600067308 */ /* 0x000ea20000001000 */
[----:B------:R-:W-:-:S07]  /*0370*/  MOV R4, 0x3e800000 ;  /* 0x3e80000000047802 */ /* 0x000fce0000000f00 */
[----:B------:R-:W3:Y:S01]  /*0380*/  MUFU.RCP R7, R7 ;  /* 0x0000000700077308 */ /* 0x000ee20000001000 */
[C---:B------:R-:W-:Y:S02]  /*0390*/  FSEL R5, R4.reuse, 1, P1 ;  /* 0x3f80000004057808 */ /* 0x040fe40000800000 */
[----:B------:R-:W-:Y:S01]  /*03a0*/  FSEL R0, R4, 1, P2 ;  /* 0x3f80000004007808 */ /* 0x000fe20001000000 */
[----:B-1----:R-:W-:-:S04]  /*03b0*/  IMAD.WIDE R2, R9, 0x4, R2 ;  /* 0x0000000409027825 */ /* 0x002fc800078e0202 */
[----:B--2---:R-:W-:Y:S01]  /*03c0*/  FMUL R4, R6, R5 ;  /* 0x0000000506047220 */ /* 0x004fe20000400000 */
[----:B---3--:R-:W-:Y:S01]  /*03d0*/  FMUL R5, R7, R0 ;  /* 0x0000000007057220 */ /* 0x008fe20000400000 */
[----:B------:R-:W-:Y:S06]  /*03e0*/  @!P0 EXIT ;  /* 0x000000000000894d */ /* 0x000fec0003800000 */
[----:B------:R-:W-:Y:S01]  /*03f0*/  STG.E.64 desc[UR4][R2.64], R4 ;  /* 0x0000000402007986 */ /* 0x000fe2000c101b04 */
[----:B------:R-:W-:Y:S05]  /*0400*/  EXIT ;  /* 0x000000000000794d */ /* 0x000fea0003800000 */
.L_x_0:
[----:B------:R-:W-:-:S00]  /*0410*/  BRA `(.L_x_0) ;  /* 0xfffffffc00fc7947 */ /* 0x000fc0000383ffff */
[----:B------:R-:W-:-:S00]  /*0420*/  NOP ;  /* 0x0000000000007918 */ /* 0x000fc00000000000 */
        /* <DEDUP_REMOVED lines=13> */
.L_x_1:


//--------------------- .nv.constant0.triton_poi_fused_convolution_sigmoid_11 --------------------------
	.section	.nv.constant0.triton_poi_fused_convolution_sigmoid_11,"a",@progbits
	.sectionflags	@""
	.align	4
.nv.constant0.triton_poi_fused_convolution_sigmoid_11:
	.zero		560
